//
// Generated by NVIDIA NVVM Compiler
//
// Compiler Build ID: CL-36424714
// Cuda compilation tools, release 13.0, V13.0.88
// Based on NVVM 20.0.0
//

.version 9.0
.target sm_100
.address_size 64

	// .globl	_Z19softmaxCrossEntropyPfPiS_
// _ZZ19softmaxCrossEntropyPfPiS_E1s has been demoted

.visible .entry _Z19softmaxCrossEntropyPfPiS_(
	.param .u64 .ptr .align 1 _Z19softmaxCrossEntropyPfPiS__param_0,
	.param .u64 .ptr .align 1 _Z19softmaxCrossEntropyPfPiS__param_1,
	.param .u64 .ptr .align 1 _Z19softmaxCrossEntropyPfPiS__param_2
)
{
	.reg .pred 	%p<16>;
	.reg .b32 	%r<49>;
	.reg .b32 	%f<194>;
	.reg .b64 	%rd<18>;
	// demoted variable
	.shared .align 4 .b8 _ZZ19softmaxCrossEntropyPfPiS_E1s[4096];
	ld.param.u64 	%rd7, [_Z19softmaxCrossEntropyPfPiS__param_0];
	ld.param.u64 	%rd5, [_Z19softmaxCrossEntropyPfPiS__param_1];
	ld.param.u64 	%rd6, [_Z19softmaxCrossEntropyPfPiS__param_2];
	cvta.to.global.u64 	%rd1, %rd7;
	mov.u32 	%r1, %tid.x;
	mov.u32 	%r2, %ctaid.x;
	setp.gt.u32 	%p1, %r2, 1023;
	@%p1 bra 	$L__BB0_21;
	shl.b32 	%r3, %r2, 16;
	or.b32  	%r13, %r1, %r3;
	mul.wide.u32 	%rd8, %r13, 4;
	add.s64 	%rd9, %rd8, %rd1;
	add.s64 	%rd17, %rd9, 8192;
	mov.b32 	%r46, 0;
	mov.f32 	%f186, 0fFF800000;
	mov.f32 	%f187, 0f00000000;
$L__BB0_2:
	.pragma "nounroll";
	ld.global.f32 	%f3, [%rd17+-8192];
	setp.leu.f32 	%p2, %f3, %f186;
	@%p2 bra 	$L__BB0_4;
	sub.f32 	%f26, %f186, %f3;
	fma.rn.f32 	%f27, %f26, 0f3BBB989D, 0f3F000000;
	cvt.sat.f32.f32 	%f28, %f27;
	mov.f32 	%f29, 0f4B400001;
	mov.f32 	%f30, 0f437C0000;
	fma.rm.f32 	%f31, %f28, %f30, %f29;
	add.f32 	%f32, %f31, 0fCB40007F;
	neg.f32 	%f33, %f32;
	fma.rn.f32 	%f34, %f26, 0f3FB8AA3B, %f33;
	fma.rn.f32 	%f35, %f26, 0f32A57060, %f34;
	mov.b32 	%r14, %f31;
	shl.b32 	%r15, %r14, 23;
	mov.b32 	%f36, %r15;
	ex2.approx.ftz.f32 	%f37, %f35;
	mul.f32 	%f38, %f37, %f36;
	mul.f32 	%f187, %f187, %f38;
	mov.f32 	%f186, %f3;
$L__BB0_4:
	sub.f32 	%f39, %f3, %f186;
	fma.rn.f32 	%f40, %f39, 0f3BBB989D, 0f3F000000;
	cvt.sat.f32.f32 	%f41, %f40;
	mov.f32 	%f42, 0f4B400001;
	mov.f32 	%f43, 0f437C0000;
	fma.rm.f32 	%f44, %f41, %f43, %f42;
	add.f32 	%f45, %f44, 0fCB40007F;
	neg.f32 	%f46, %f45;
	fma.rn.f32 	%f47, %f39, 0f3FB8AA3B, %f46;
	fma.rn.f32 	%f48, %f39, 0f32A57060, %f47;
	mov.b32 	%r16, %f44;
	shl.b32 	%r17, %r16, 23;
	mov.b32 	%f49, %r17;
	ex2.approx.ftz.f32 	%f50, %f48;
	fma.rn.f32 	%f189, %f50, %f49, %f187;
	ld.global.f32 	%f8, [%rd17+-4096];
	setp.leu.f32 	%p3, %f8, %f186;
	@%p3 bra 	$L__BB0_6;
	sub.f32 	%f51, %f186, %f8;
	fma.rn.f32 	%f52, %f51, 0f3BBB989D, 0f3F000000;
	cvt.sat.f32.f32 	%f53, %f52;
	mov.f32 	%f54, 0f4B400001;
	mov.f32 	%f55, 0f437C0000;
	fma.rm.f32 	%f56, %f53, %f55, %f54;
	add.f32 	%f57, %f56, 0fCB40007F;
	neg.f32 	%f58, %f57;
	fma.rn.f32 	%f59, %f51, 0f3FB8AA3B, %f58;
	fma.rn.f32 	%f60, %f51, 0f32A57060, %f59;
	mov.b32 	%r18, %f56;
	shl.b32 	%r19, %r18, 23;
	mov.b32 	%f61, %r19;
	ex2.approx.ftz.f32 	%f62, %f60;
	mul.f32 	%f63, %f62, %f61;
	mul.f32 	%f189, %f189, %f63;
	mov.f32 	%f186, %f8;
$L__BB0_6:
	sub.f32 	%f64, %f8, %f186;
	fma.rn.f32 	%f65, %f64, 0f3BBB989D, 0f3F000000;
	cvt.sat.f32.f32 	%f66, %f65;
	mov.f32 	%f67, 0f4B400001;
	mov.f32 	%f68, 0f437C0000;
	fma.rm.f32 	%f69, %f66, %f68, %f67;
	add.f32 	%f70, %f69, 0fCB40007F;
	neg.f32 	%f71, %f70;
	fma.rn.f32 	%f72, %f64, 0f3FB8AA3B, %f71;
	fma.rn.f32 	%f73, %f64, 0f32A57060, %f72;
	mov.b32 	%r20, %f69;
	shl.b32 	%r21, %r20, 23;
	mov.b32 	%f74, %r21;
	ex2.approx.ftz.f32 	%f75, %f73;
	fma.rn.f32 	%f191, %f75, %f74, %f189;
	ld.global.f32 	%f13, [%rd17];
	setp.leu.f32 	%p4, %f13, %f186;
	@%p4 bra 	$L__BB0_8;
	sub.f32 	%f76, %f186, %f13;
	fma.rn.f32 	%f77, %f76, 0f3BBB989D, 0f3F000000;
	cvt.sat.f32.f32 	%f78, %f77;
	mov.f32 	%f79, 0f4B400001;
	mov.f32 	%f80, 0f437C0000;
	fma.rm.f32 	%f81, %f78, %f80, %f79;
	add.f32 	%f82, %f81, 0fCB40007F;
	neg.f32 	%f83, %f82;
	fma.rn.f32 	%f84, %f76, 0f3FB8AA3B, %f83;
	fma.rn.f32 	%f85, %f76, 0f32A57060, %f84;
	mov.b32 	%r22, %f81;
	shl.b32 	%r23, %r22, 23;
	mov.b32 	%f86, %r23;
	ex2.approx.ftz.f32 	%f87, %f85;
	mul.f32 	%f88, %f87, %f86;
	mul.f32 	%f191, %f191, %f88;
	mov.f32 	%f186, %f13;
$L__BB0_8:
	sub.f32 	%f89, %f13, %f186;
	fma.rn.f32 	%f90, %f89, 0f3BBB989D, 0f3F000000;
	cvt.sat.f32.f32 	%f91, %f90;
	mov.f32 	%f92, 0f4B400001;
	mov.f32 	%f93, 0f437C0000;
	fma.rm.f32 	%f94, %f91, %f93, %f92;
	add.f32 	%f95, %f94, 0fCB40007F;
	neg.f32 	%f96, %f95;
	fma.rn.f32 	%f97, %f89, 0f3FB8AA3B, %f96;
	fma.rn.f32 	%f98, %f89, 0f32A57060, %f97;
	mov.b32 	%r24, %f94;
	shl.b32 	%r25, %r24, 23;
	mov.b32 	%f99, %r25;
	ex2.approx.ftz.f32 	%f100, %f98;
	fma.rn.f32 	%f193, %f100, %f99, %f191;
	ld.global.f32 	%f18, [%rd17+4096];
	setp.leu.f32 	%p5, %f18, %f186;
	@%p5 bra 	$L__BB0_10;
	sub.f32 	%f101, %f186, %f18;
	fma.rn.f32 	%f102, %f101, 0f3BBB989D, 0f3F000000;
	cvt.sat.f32.f32 	%f103, %f102;
	mov.f32 	%f104, 0f4B400001;
	mov.f32 	%f105, 0f437C0000;
	fma.rm.f32 	%f106, %f103, %f105, %f104;
	add.f32 	%f107, %f106, 0fCB40007F;
	neg.f32 	%f108, %f107;
	fma.rn.f32 	%f109, %f101, 0f3FB8AA3B, %f108;
	fma.rn.f32 	%f110, %f101, 0f32A57060, %f109;
	mov.b32 	%r26, %f106;
	shl.b32 	%r27, %r26, 23;
	mov.b32 	%f111, %r27;
	ex2.approx.ftz.f32 	%f112, %f110;
	mul.f32 	%f113, %f112, %f111;
	mul.f32 	%f193, %f193, %f113;
	mov.f32 	%f186, %f18;
$L__BB0_10:
	sub.f32 	%f114, %f18, %f186;
	fma.rn.f32 	%f115, %f114, 0f3BBB989D, 0f3F000000;
	cvt.sat.f32.f32 	%f116, %f115;
	mov.f32 	%f117, 0f4B400001;
	mov.f32 	%f118, 0f437C0000;
	fma.rm.f32 	%f119, %f116, %f118, %f117;
	add.f32 	%f120, %f119, 0fCB40007F;
	neg.f32 	%f121, %f120;
	fma.rn.f32 	%f122, %f114, 0f3FB8AA3B, %f121;
	fma.rn.f32 	%f123, %f114, 0f32A57060, %f122;
	mov.b32 	%r28, %f119;
	shl.b32 	%r29, %r28, 23;
	mov.b32 	%f124, %r29;
	ex2.approx.ftz.f32 	%f125, %f123;
	fma.rn.f32 	%f187, %f125, %f124, %f193;
	add.s32 	%r46, %r46, 4;
	add.s64 	%rd17, %rd17, 16384;
	setp.ne.s32 	%p6, %r46, 64;
	@%p6 bra 	$L__BB0_2;
	bar.sync 	0;
	shl.b32 	%r30, %r1, 2;
	mov.u32 	%r31, _ZZ19softmaxCrossEntropyPfPiS_E1s;
	add.s32 	%r6, %r31, %r30;
	st.shared.f32 	[%r6], %f186;
	bar.sync 	0;
	mov.u32 	%r48, %ntid.x;
	setp.lt.u32 	%p7, %r48, 2;
	@%p7 bra 	$L__BB0_16;
	mov.u32 	%r47, %r48;
$L__BB0_13:
	shr.u32 	%r9, %r47, 1;
	setp.ge.u32 	%p8, %r1, %r9;
	@%p8 bra 	$L__BB0_15;
	shl.b32 	%r32, %r9, 2;
	add.s32 	%r33, %r6, %r32;
	ld.shared.f32 	%f126, [%r33];
	ld.shared.f32 	%f127, [%r6];
	max.f32 	%f128, %f126, %f127;
	st.shared.f32 	[%r6], %f128;
$L__BB0_15:
	bar.sync 	0;
	setp.gt.u32 	%p9, %r47, 3;
	mov.u32 	%r47, %r9;
	@%p9 bra 	$L__BB0_13;
$L__BB0_16:
	setp.lt.u32 	%p10, %r48, 2;
	ld.shared.f32 	%f23, [_ZZ19softmaxCrossEntropyPfPiS_E1s];
	bar.sync 	0;
	sub.f32 	%f129, %f186, %f23;
	fma.rn.f32 	%f130, %f129, 0f3BBB989D, 0f3F000000;
	cvt.sat.f32.f32 	%f131, %f130;
	mov.f32 	%f132, 0f4B400001;
	mov.f32 	%f133, 0f437C0000;
	fma.rm.f32 	%f134, %f131, %f133, %f132;
	add.f32 	%f135, %f134, 0fCB40007F;
	neg.f32 	%f136, %f135;
	fma.rn.f32 	%f137, %f129, 0f3FB8AA3B, %f136;
	fma.rn.f32 	%f138, %f129, 0f32A57060, %f137;
	mov.b32 	%r34, %f134;
	shl.b32 	%r35, %r34, 23;
	mov.b32 	%f139, %r35;
	ex2.approx.ftz.f32 	%f140, %f138;
	mul.f32 	%f141, %f140, %f139;
	mul.f32 	%f142, %f187, %f141;
	st.shared.f32 	[%r6], %f142;
	bar.sync 	0;
	@%p10 bra 	$L__BB0_20;
$L__BB0_17:
	shr.u32 	%r11, %r48, 1;
	setp.ge.u32 	%p11, %r1, %r11;
	@%p11 bra 	$L__BB0_19;
	shl.b32 	%r36, %r11, 2;
	add.s32 	%r37, %r6, %r36;
	ld.shared.f32 	%f143, [%r37];
	ld.shared.f32 	%f144, [%r6];
	add.f32 	%f145, %f143, %f144;
	st.shared.f32 	[%r6], %f145;
$L__BB0_19:
	bar.sync 	0;
	setp.gt.u32 	%p12, %r48, 3;
	mov.u32 	%r48, %r11;
	@%p12 bra 	$L__BB0_17;
$L__BB0_20:
	ld.shared.f32 	%f146, [_ZZ19softmaxCrossEntropyPfPiS_E1s];
	bar.sync 	0;
	cvta.to.global.u64 	%rd10, %rd5;
	mul.wide.u32 	%rd11, %r2, 4;
	add.s64 	%rd12, %rd10, %rd11;
	ld.global.u32 	%r38, [%rd12];
	add.s32 	%r39, %r38, %r3;
	mul.wide.s32 	%rd13, %r39, 4;
	add.s64 	%rd14, %rd1, %rd13;
	ld.global.f32 	%f147, [%rd14];
	sub.f32 	%f148, %f147, %f23;
	fma.rn.f32 	%f149, %f148, 0f3BBB989D, 0f3F000000;
	cvt.sat.f32.f32 	%f150, %f149;
	mov.f32 	%f151, 0f4B400001;
	mov.f32 	%f152, 0f437C0000;
	fma.rm.f32 	%f153, %f150, %f152, %f151;
	add.f32 	%f154, %f153, 0fCB40007F;
	neg.f32 	%f155, %f154;
	fma.rn.f32 	%f156, %f148, 0f3FB8AA3B, %f155;
	fma.rn.f32 	%f157, %f148, 0f32A57060, %f156;
	mov.b32 	%r40, %f153;
	shl.b32 	%r41, %r40, 23;
	mov.b32 	%f158, %r41;
	ex2.approx.ftz.f32 	%f159, %f157;
	mul.f32 	%f160, %f159, %f158;
	div.rn.f32 	%f161, %f160, %f146;
	setp.lt.f32 	%p13, %f161, 0f00800000;
	mul.f32 	%f162, %f161, 0f4B000000;
	selp.f32 	%f163, %f162, %f161, %p13;
	selp.f32 	%f164, 0fC1B80000, 0f00000000, %p13;
	mov.b32 	%r42, %f163;
	add.s32 	%r43, %r42, -1059760811;
	and.b32  	%r44, %r43, -8388608;
	sub.s32 	%r45, %r42, %r44;
	mov.b32 	%f165, %r45;
	cvt.rn.f32.s32 	%f166, %r44;
	fma.rn.f32 	%f167, %f166, 0f34000000, %f164;
	add.f32 	%f168, %f165, 0fBF800000;
	fma.rn.f32 	%f169, %f168, 0fBE055027, 0f3E1039F6;
	fma.rn.f32 	%f170, %f169, %f168, 0fBDF8CDCC;
	fma.rn.f32 	%f171, %f170, %f168, 0f3E0F2955;
	fma.rn.f32 	%f172, %f171, %f168, 0fBE2AD8B9;
	fma.rn.f32 	%f173, %f172, %f168, 0f3E4CED0B;
	fma.rn.f32 	%f174, %f173, %f168, 0fBE7FFF22;
	fma.rn.f32 	%f175, %f174, %f168, 0f3EAAAA78;
	fma.rn.f32 	%f176, %f175, %f168, 0fBF000000;
	mul.f32 	%f177, %f168, %f176;
	fma.rn.f32 	%f178, %f177, %f168, %f168;
	fma.rn.f32 	%f179, %f167, 0f3F317218, %f178;
	setp.gt.u32 	%p14, %r42, 2139095039;
	fma.rn.f32 	%f180, %f163, 0f7F800000, 0f7F800000;
	selp.f32 	%f181, %f180, %f179, %p14;
	setp.eq.f32 	%p15, %f163, 0f00000000;
	neg.f32 	%f182, %f181;
	selp.f32 	%f183, 0f7F800000, %f182, %p15;
	cvta.to.global.u64 	%rd15, %rd6;
	add.s64 	%rd16, %rd15, %rd11;
	st.global.f32 	[%rd16], %f183;
$L__BB0_21:
	ret;

}


// ===== COMPILED SASS (sm_100) =====

	.target	sm_100

	.elftype	@"ET_EXEC"


//--------------------- .note.nv.tkinfo           --------------------------
	.section	.note.nv.tkinfo,"",@"SHT_NOTE"
	.sectionflags	@"SHF_NOTE_NV_TKINFO"
	.tkinfo
        /*0018*/ 	.word	0x00000002
        /*0030*/ 	.string	""
        /*0030*/ 	.string	"ptxas"
        /*0030*/ 	.string	"Cuda compilation tools, release 13.0, V13.0.88"
        /*0030*/ 	.string	"Build cuda_13.0.r13.0/compiler.36424714_0"
        /*0030*/ 	.string	"-arch sm_100 -m 64 "



//--------------------- .note.nv.cuinfo           --------------------------
	.section	.note.nv.cuinfo,"",@"SHT_NOTE"
	.sectionflags	@"SHF_NOTE_NV_CUINFO"
        /*0018*/ 	.short	0x0002
        /*001a*/ 	.short	0x0064
        /*001c*/ 	.short	0x0082
	.zero		2


//--------------------- .nv.info                  --------------------------
	.section	.nv.info,"",@"SHT_CUDA_INFO"
	.align	4


	//----- nvinfo : EIATTR_REGCOUNT
	.align		4
        /*0000*/ 	.byte	0x04, 0x2f
        /*0002*/ 	.short	(.L_1 - .L_0)
	.align		4
.L_0:
        /*0004*/ 	.word	index@(_Z19softmaxCrossEntropyPfPiS_)
        /*0008*/ 	.word	0x0000001c


	//----- nvinfo : EIATTR_FRAME_SIZE
	.align		4
.L_1:
        /*000c*/ 	.byte	0x04, 0x11
        /*000e*/ 	.short	(.L_3 - .L_2)
	.align		4
.L_2:
        /*0010*/ 	.word	index@($__internal_0_$__cuda_sm3x_div_rn_noftz_f32_slowpath)
        /*0014*/ 	.word	0x00000000


	//----- nvinfo : EIATTR_FRAME_SIZE
	.align		4
.L_3:
        /*0018*/ 	.byte	0x04, 0x11
        /*001a*/ 	.short	(.L_5 - .L_4)
	.align		4
.L_4:
        /*001c*/ 	.word	index@(_Z19softmaxCrossEntropyPfPiS_)
        /*0020*/ 	.word	0x00000000


	//----- nvinfo : EIATTR_MIN_STACK_SIZE
	.align		4
.L_5:
        /*0024*/ 	.byte	0x04, 0x12
        /*0026*/ 	.short	(.L_7 - .L_6)
	.align		4
.L_6:
        /*0028*/ 	.word	index@(_Z19softmaxCrossEntropyPfPiS_)
        /*002c*/ 	.word	0x00000000
.L_7:


//--------------------- .nv.compat                --------------------------
	.section	.nv.compat,"",@"SHT_CUDA_COMPAT_INFO"
	.align	4
        /*0000*/ 	.byte	0x02, 0x09, 0x00, 0x00, 0x02, 0x02, 0x01, 0x00, 0x02, 0x05, 0x05, 0x00, 0x03, 0x07, 0x01, 0x01
        /*0010*/ 	.byte	0x02, 0x03, 0x00, 0x00, 0x02, 0x06, 0x01, 0x00, 0x04, 0x0b, 0x08, 0x00, 0x01, 0x00, 0x00, 0x00
        /*0020*/ 	.byte	0x00, 0x00, 0x00, 0x00


//--------------------- .nv.info._Z19softmaxCrossEntropyPfPiS_ --------------------------
	.section	.nv.info._Z19softmaxCrossEntropyPfPiS_,"",@"SHT_CUDA_INFO"
	.sectionflags	@""
	.align	4


	//----- nvinfo : EIATTR_CUDA_API_VERSION
	.align		4
        /*0000*/ 	.byte	0x04, 0x37
        /*0002*/ 	.short	(.L_9 - .L_8)
.L_8:
        /*0004*/ 	.word	0x00000082


	//----- nvinfo : EIATTR_KPARAM_INFO
	.align		4
.L_9:
        /*0008*/ 	.byte	0x04, 0x17
        /*000a*/ 	.short	(.L_11 - .L_10)
.L_10:
        /*000c*/ 	.word	0x00000000
        /*0010*/ 	.short	0x0002
        /*0012*/ 	.short	0x0010
        /*0014*/ 	.byte	0x00, 0xf5, 0x21, 0x00


	//----- nvinfo : EIATTR_KPARAM_INFO
	.align		4
.L_11:
        /*0018*/ 	.byte	0x04, 0x17
        /*001a*/ 	.short	(.L_13 - .L_12)
.L_12:
        /*001c*/ 	.word	0x00000000
        /*0020*/ 	.short	0x0001
        /*0022*/ 	.short	0x0008
        /*0024*/ 	.byte	0x00, 0xf5, 0x21, 0x00


	//----- nvinfo : EIATTR_KPARAM_INFO
	.align		4
.L_13:
        /*0028*/ 	.byte	0x04, 0x17
        /*002a*/ 	.short	(.L_15 - .L_14)
.L_14:
        /*002c*/ 	.word	0x00000000
        /*0030*/ 	.short	0x0000
        /*0032*/ 	.short	0x0000
        /*0034*/ 	.byte	0x00, 0xf5, 0x21, 0x00


	//----- nvinfo : EIATTR_SPARSE_MMA_MASK
	.align		4
.L_15:
        /*0038*/ 	.byte	0x03, 0x50
        /*003a*/ 	.short	0x0000


	//----- nvinfo : EIATTR_MAXREG_COUNT
	.align		4
        /*003c*/ 	.byte	0x03, 0x1b
        /*003e*/ 	.short	0x00ff


	//----- nvinfo : EIATTR_NUM_BARRIERS
	.align		4
        /*0040*/ 	.byte	0x02, 0x4c
        /*0042*/ 	.byte	0x01
	.zero		1


	//----- nvinfo : EIATTR_MERCURY_ISA_VERSION
	.align		4
        /*0044*/ 	.byte	0x03, 0x5f
        /*0046*/ 	.short	0x0101


	//----- nvinfo : EIATTR_VRC_CTA_INIT_COUNT
	.align		4
        /*0048*/ 	.byte	0x02, 0x4a
	.zero		1
	.zero		1


	//----- nvinfo : EIATTR_EXIT_INSTR_OFFSETS
	.align		4
        /*004c*/ 	.byte	0x04, 0x1c
        /*004e*/ 	.short	(.L_17 - .L_16)


	//   ....[0]....
.L_16:
        /*0050*/ 	.word	0x00000030


	//   ....[1]....
        /*0054*/ 	.word	0x00000e90


	//----- nvinfo : EIATTR_CRS_STACK_SIZE
	.align		4
.L_17:
        /*0058*/ 	.byte	0x04, 0x1e
        /*005a*/ 	.short	(.L_19 - .L_18)
.L_18:
        /*005c*/ 	.word	0x00000000


	//----- nvinfo : EIATTR_CBANK_PARAM_SIZE
	.align		4
.L_19:
        /*0060*/ 	.byte	0x03, 0x19
        /*0062*/ 	.short	0x0018


	//----- nvinfo : EIATTR_PARAM_CBANK
	.align		4
        /*0064*/ 	.byte	0x04, 0x0a
        /*0066*/ 	.short	(.L_21 - .L_20)
	.align		4
.L_20:
        /*0068*/ 	.word	index@(.nv.constant0._Z19softmaxCrossEntropyPfPiS_)
        /*006c*/ 	.short	0x0380
        /*006e*/ 	.short	0x0018


	//----- nvinfo : EIATTR_SW_WAR
	.align		4
.L_21:
        /*0070*/ 	.byte	0x04, 0x36
        /*0072*/ 	.short	(.L_23 - .L_22)
.L_22:
        /*0074*/ 	.word	0x00000008
.L_23:


//--------------------- .nv.callgraph             --------------------------
	.section	.nv.callgraph,"",@"SHT_CUDA_CALLGRAPH"
	.align	4
	.sectionentsize	8
	.align		4
        /*0000*/ 	.word	0x00000000
	.align		4
        /*0004*/ 	.word	0xffffffff
	.align		4
        /*0008*/ 	.word	0x00000000
	.align		4
        /*000c*/ 	.word	0xfffffffe
	.align		4
        /*0010*/ 	.word	0x00000000
	.align		4
        /*0014*/ 	.word	0xfffffffd
	.align		4
        /*0018*/ 	.word	0x00000000
	.align		4
        /*001c*/ 	.word	0xfffffffc


//--------------------- .text._Z19softmaxCrossEntropyPfPiS_ --------------------------
	.section	.text._Z19softmaxCrossEntropyPfPiS_,"ax",@progbits
	.align	128
        .global         _Z19softmaxCrossEntropyPfPiS_
        .type           _Z19softmaxCrossEntropyPfPiS_,@function
        .size           _Z19softmaxCrossEntropyPfPiS_,(.L_x_17 - _Z19softmaxCrossEntropyPfPiS_)
        .other          _Z19softmaxCrossEntropyPfPiS_,@"STO_CUDA_ENTRY STV_DEFAULT"
_Z19softmaxCrossEntropyPfPiS_:
.text._Z19softmaxCrossEntropyPfPiS_:
[----:B------:R-:W-:Y:S01]  /*0000*/  LDC R1, c[0x0][0x37c] ;  /* 0x0000df00ff017b82 */ /* 0x000fe20000000800 */
[----:B------:R-:W0:Y:S02]  /*0010*/  S2R R4, SR_CTAID.X ;  /* 0x0000000000047919 */ /* 0x000e240000002500 */
[----:B0-----:R-:W-:-:S13]  /*0020*/  ISETP.GT.U32.AND P0, PT, R4, 0x3ff, PT ;  /* 0x000003ff0400780c */ /* 0x001fda0003f04070 */
[----:B------:R-:W-:Y:S05]  /*0030*/  @P0 EXIT ;  /* 0x000000000000094d */ /* 0x000fea0003800000 */
[----:B------:R-:W0:Y:S01]  /*0040*/  S2R R5, SR_TID.X ;  /* 0x0000000000057919 */ /* 0x000e220000002100 */
[----:B------:R-:W1:Y:S01]  /*0050*/  LDC.64 R2, c[0x0][0x380] ;  /* 0x0000e000ff027b82 */ /* 0x000e620000000a00 */
[----:B------:R-:W-:Y:S01]  /*0060*/  SHF.L.U32 R6, R4, 0x10, RZ ;  /* 0x0000001004067819 */ /* 0x000fe200000006ff */
[----:B------:R-:W2:Y:S01]  /*0070*/  LDCU.64 UR8, c[0x0][0x358] ;  /* 0x00006b00ff0877ac */ /* 0x000ea20008000a00 */
[----:B------:R-:W-:Y:S01]  /*0080*/  MOV R0, 0xff800000 ;  /* 0xff80000000007802 */ /* 0x000fe20000000f00 */
[----:B------:R-:W-:Y:S01]  /*0090*/  UMOV UR4, URZ ;  /* 0x000000ff00047c82 */ /* 0x000fe20008000000 */
[----:B0-----:R-:W-:-:S05]  /*00a0*/  LOP3.LUT R7, R5, R6, RZ, 0xfc, !PT ;  /* 0x0000000605077212 */ /* 0x001fca00078efcff */
[----:B-1----:R-:W-:-:S04]  /*00b0*/  IMAD.WIDE.U32 R2, R7, 0x4, R2 ;  /* 0x0000000407027825 */ /* 0x002fc800078e0002 */
[----:B------:R-:W-:Y:S01]  /*00c0*/  HFMA2 R7, -RZ, RZ, 0, 0 ;  /* 0x00000000ff077431 */ /* 0x000fe200000001ff */
[----:B------:R-:W-:-:S04]  /*00d0*/  IADD3 R9, P0, PT, R2, 0x2000, RZ ;  /* 0x0000200002097810 */ /* 0x000fc80007f1e0ff */
[----:B--2---:R-:W-:-:S09]  /*00e0*/  IADD3.X R3, PT, PT, RZ, R3, RZ, P0, !PT ;  /* 0x00000003ff037210 */ /* 0x004fd200007fe4ff */
.L_x_2:
[----:B------:R-:W-:-:S05]  /*00f0*/  MOV R2, R9 ;  /* 0x0000000900027202 */ /* 0x000fca0000000f00 */
[----:B------:R-:W2:Y:S04]  /*0100*/  LDG.E R21, desc[UR8][R2.64+-0x2000] ;  /* 0xffe0000802157981 */ /* 0x000ea8000c1e1900 */
[----:B------:R-:W3:Y:S04]  /*0110*/  LDG.E R23, desc[UR8][R2.64+-0x1000] ;  /* 0xfff0000802177981 */ /* 0x000ee8000c1e1900 */
[----:B------:R-:W4:Y:S04]  /*0120*/  LDG.E R13, desc[UR8][R2.64] ;  /* 0x00000008020d7981 */ /* 0x000f28000c1e1900 */
[----:B------:R-:W5:Y:S01]  /*0130*/  LDG.E R9, desc[UR8][R2.64+0x1000] ;  /* 0x0010000802097981 */ /* 0x000f62000c1e1900 */
[----:B------:R-:W-:Y:S01]  /*0140*/  MOV R8, 0x3bbb989d ;  /* 0x3bbb989d00087802 */ /* 0x000fe20000000f00 */
[----:B------:R-:W-:Y:S01]  /*0150*/  IMAD.MOV.U32 R10, RZ, RZ, 0x437c0000 ;  /* 0x437c0000ff0a7424 */ /* 0x000fe200078e00ff */
[----:B------:R-:W-:Y:S01]  /*0160*/  BSSY.RECONVERGENT B0, `(.L_x_0) ;  /* 0x000004d000007945 */ /* 0x000fe20003800200 */
[----:B--2---:R-:W-:-:S13]  /*0170*/  FSETP.GT.AND P1, PT, R21, R0, PT ;  /* 0x000000001500720b */ /* 0x004fda0003f24000 */
[----:B------:R-:W-:Y:S01]  /*0180*/  @P1 FADD R17, R0, -R21 ;  /* 0x8000001500111221 */ /* 0x000fe20000000000 */
[----:B------:R-:W-:-:S03]  /*0190*/  @P1 MOV R0, R21 ;  /* 0x0000001500001202 */ /* 0x000fc60000000f00 */
[----:B------:R-:W-:Y:S01]  /*01a0*/  @P1 FFMA.SAT R11, R17, R8, 0.5 ;  /* 0x3f000000110b1423 */ /* 0x000fe20000002008 */
[----:B---3--:R-:W-:Y:S01]  /*01b0*/  FSETP.GT.AND P2, PT, R23, R0, PT ;  /* 0x000000001700720b */ /* 0x008fe20003f44000 */
[----:B------:R-:W-:Y:S02]  /*01c0*/  FADD R21, -R0, R21 ;  /* 0x0000001500157221 */ /* 0x000fe40000000100 */
[----:B------:R-:W-:Y:S02]  /*01d0*/  @P1 FFMA.RM R14, R11, R10, 12582913 ;  /* 0x4b4000010b0e1423 */ /* 0x000fe4000000400a */
[----:B------:R-:W-:Y:S02]  /*01e0*/  FFMA.SAT R11, R21, R8, 0.5 ;  /* 0x3f000000150b7423 */ /* 0x000fe40000002008 */
[----:B------:R-:W-:Y:S02]  /*01f0*/  @P1 FADD R12, R14, -12583039 ;  /* 0xcb40007f0e0c1421 */ /* 0x000fe40000000000 */
[----:B------:R-:W-:-:S02]  /*0200*/  FFMA.RM R11, R11, R10, 12582913 ;  /* 0x4b4000010b0b7423 */ /* 0x000fc4000000400a */
[C---:B------:R-:W-:Y:S02]  /*0210*/  @P1 FFMA R12, R17.reuse, 1.4426950216293334961, -R12 ;  /* 0x3fb8aa3b110c1823 */ /* 0x040fe4000000080c */
[--C-:B------:R-:W-:Y:S01]  /*0220*/  @P2 FADD R15, R0, -R23.reuse ;  /* 0x80000017000f2221 */ /* 0x100fe20000000000 */
[----:B------:R-:W-:Y:S01]  /*0230*/  @P2 MOV R0, R23 ;  /* 0x0000001700002202 */ /* 0x000fe20000000f00 */
[----:B------:R-:W-:Y:S01]  /*0240*/  @P1 FFMA R16, R17, 1.925963033500011079e-08, R12 ;  /* 0x32a5706011101823 */ /* 0x000fe2000000000c */
[----:B------:R-:W-:Y:S01]  /*0250*/  FADD R18, R11, -12583039 ;  /* 0xcb40007f0b127421 */ /* 0x000fe20000000000 */
[----:B------:R-:W-:Y:S01]  /*0260*/  @P2 FFMA.SAT R19, R15, R8, 0.5 ;  /* 0x3f0000000f132423 */ /* 0x000fe20000002008 */
[----:B----4-:R-:W-:Y:S02]  /*0270*/  FSETP.GT.AND P0, PT, R13, R0, PT ;  /* 0x000000000d00720b */ /* 0x010fe40003f04000 */
[----:B------:R-:W-:Y:S01]  /*0280*/  FFMA R18, R21, 1.4426950216293334961, -R18 ;  /* 0x3fb8aa3b15127823 */ /* 0x000fe20000000812 */
[----:B------:R-:W-:Y:S01]  /*0290*/  @P2 FFMA.RM R12, R19, R10, 12582913 ;  /* 0x4b400001130c2423 */ /* 0x000fe2000000400a */
[----:B------:R-:W-:Y:S01]  /*02a0*/  FADD R19, -R0, R23 ;  /* 0x0000001700137221 */ /* 0x000fe20000000100 */
[----:B------:R-:W0:Y:S01]  /*02b0*/  @P1 MUFU.EX2 R16, R16 ;  /* 0x0000001000101308 */ /* 0x000e220000000800 */
[----:B------:R-:W-:Y:S01]  /*02c0*/  FFMA R18, R21, 1.925963033500011079e-08, R18 ;  /* 0x32a5706015127823 */ /* 0x000fe20000000012 */
[----:B------:R-:W-:Y:S01]  /*02d0*/  @P2 FADD R20, R12, -12583039 ;  /* 0xcb40007f0c142421 */ /* 0x000fe20000000000 */
[----:B------:R-:W-:Y:S01]  /*02e0*/  FFMA.SAT R17, R19, R8, 0.5 ;  /* 0x3f00000013117423 */ /* 0x000fe20000002008 */
[----:B------:R-:W-:-:S02]  /*02f0*/  @P1 SHF.L.U32 R23, R14, 0x17, RZ ;  /* 0x000000170e171819 */ /* 0x000fc400000006ff */
[----:B------:R-:W-:Y:S01]  /*0300*/  @P2 FFMA R20, R15, 1.4426950216293334961, -R20 ;  /* 0x3fb8aa3b0f142823 */ /* 0x000fe20000000814 */
[----:B------:R-:W-:Y:S01]  /*0310*/  FFMA.RM R17, R17, R10, 12582913 ;  /* 0x4b40000111117423 */ /* 0x000fe2000000400a */
[--C-:B------:R-:W-:Y:S01]  /*0320*/  @P0 FADD R21, R0, -R13.reuse ;  /* 0x8000000d00150221 */ /* 0x100fe20000000000 */
[----:B------:R-:W-:Y:S01]  /*0330*/  @P0 MOV R0, R13 ;  /* 0x0000000d00000202 */ /* 0x000fe20000000f00 */
[----:B------:R-:W-:Y:S01]  /*0340*/  @P2 FFMA R15, R15, 1.925963033500011079e-08, R20 ;  /* 0x32a570600f0f2823 */ /* 0x000fe20000000014 */
[----:B------:R-:W-:Y:S01]  /*0350*/  FADD R20, R17, -12583039 ;  /* 0xcb40007f11147421 */ /* 0x000fe20000000000 */
[----:B------:R-:W-:Y:S01]  /*0360*/  @P0 FFMA.SAT R25, R21, R8, 0.5 ;  /* 0x3f00000015190423 */ /* 0x000fe20000002008 */
[----:B------:R-:W1:Y:S01]  /*0370*/  MUFU.EX2 R18, R18 ;  /* 0x0000001200127308 */ /* 0x000e620000000800 */
[----:B------:R-:W-:Y:S01]  /*0380*/  FADD R13, -R0, R13 ;  /* 0x0000000d000d7221 */ /* 0x000fe20000000100 */
[----:B------:R-:W-:Y:S01]  /*0390*/  FFMA R20, R19, 1.4426950216293334961, -R20 ;  /* 0x3fb8aa3b13147823 */ /* 0x000fe20000000814 */
[----:B------:R-:W-:Y:S01]  /*03a0*/  @P0 FFMA.RM R14, R25, R10, 12582913 ;  /* 0x4b400001190e0423 */ /* 0x000fe2000000400a */
[----:B------:R-:W-:Y:S01]  /*03b0*/  @P2 SHF.L.U32 R12, R12, 0x17, RZ ;  /* 0x000000170c0c2819 */ /* 0x000fe200000006ff */
[----:B------:R-:W-:Y:S01]  /*03c0*/  FFMA.SAT R25, R13, R8, 0.5 ;  /* 0x3f0000000d197423 */ /* 0x000fe20000002008 */
[----:B------:R-:W-:Y:S01]  /*03d0*/  FFMA R19, R19, 1.925963033500011079e-08, R20 ;  /* 0x32a5706013137823 */ /* 0x000fe20000000014 */
[----:B------:R-:W-:Y:S01]  /*03e0*/  @P0 FADD R22, R14, -12583039 ;  /* 0xcb40007f0e160421 */ /* 0x000fe20000000000 */
[----:B0-----:R-:W-:Y:S01]  /*03f0*/  @P1 FMUL R20, R23, R16 ;  /* 0x0000001017141220 */ /* 0x001fe20000400000 */
[----:B------:R-:W-:Y:S01]  /*0400*/  FFMA.RM R16, R25, R10, 12582913 ;  /* 0x4b40000119107423 */ /* 0x000fe2000000400a */
[----:B------:R-:W0:Y:S01]  /*0410*/  @P2 MUFU.EX2 R15, R15 ;  /* 0x0000000f000f2308 */ /* 0x000e220000000800 */
[----:B------:R-:W-:Y:S01]  /*0420*/  @P0 FFMA R22, R21, 1.4426950216293334961, -R22 ;  /* 0x3fb8aa3b15160823 */ /* 0x000fe20000000816 */
[----:B------:R-:W-:Y:S01]  /*0430*/  @P1 FMUL R7, R7, R20 ;  /* 0x0000001407071220 */ /* 0x000fe20000400000 */
[----:B------:R-:W-:Y:S01]  /*0440*/  FADD R24, R16, -12583039 ;  /* 0xcb40007f10187421 */ /* 0x000fe20000000000 */
[----:B------:R-:W-:Y:S01]  /*0450*/  SHF.L.U32 R20, R11, 0x17, RZ ;  /* 0x000000170b147819 */ /* 0x000fe200000006ff */
[----:B------:R-:W-:Y:S01]  /*0460*/  @P0 FFMA R22, R21, 1.925963033500011079e-08, R22 ;  /* 0x32a5706015160823 */ /* 0x000fe20000000016 */
[----:B-----5:R-:W-:Y:S01]  /*0470*/  FSETP.GT.AND P1, PT, R9, R0, PT ;  /* 0x000000000900720b */ /* 0x020fe20003f24000 */
[----:B------:R-:W-:Y:S01]  /*0480*/  FFMA R24, R13, 1.4426950216293334961, -R24 ;  /* 0x3fb8aa3b0d187823 */ /* 0x000fe20000000818 */
[----:B------:R-:W2:Y:S01]  /*0490*/  MUFU.EX2 R19, R19 ;  /* 0x0000001300137308 */ /* 0x000ea20000000800 */
[----:B-1----:R-:W-:Y:S01]  /*04a0*/  FFMA R18, R20, R18, R7 ;  /* 0x0000001214127223 */ /* 0x002fe20000000007 */
[----:B------:R-:W-:Y:S01]  /*04b0*/  SHF.L.U32 R17, R17, 0x17, RZ ;  /* 0x0000001711117819 */ /* 0x000fe200000006ff */
[----:B------:R-:W-:Y:S01]  /*04c0*/  FFMA R24, R13, 1.925963033500011079e-08, R24 ;  /* 0x32a570600d187823 */ /* 0x000fe20000000018 */
[----:B------:R-:W-:Y:S01]  /*04d0*/  @P0 IMAD.SHL.U32 R14, R14, 0x800000, RZ ;  /* 0x008000000e0e0824 */ /* 0x000fe200078e00ff */
[----:B------:R-:W-:-:S03]  /*04e0*/  SHF.L.U32 R16, R16, 0x17, RZ ;  /* 0x0000001710107819 */ /* 0x000fc600000006ff */
[----:B------:R-:W1:Y:S01]  /*04f0*/  @P0 MUFU.EX2 R11, R22 ;  /* 0x00000016000b0308 */ /* 0x000e620000000800 */
[----:B0-----:R-:W-:-:S04]  /*0500*/  @P2 FMUL R15, R12, R15 ;  /* 0x0000000f0c0f2220 */ /* 0x001fc80000400000 */
[----:B------:R-:W-:-:S03]  /*0510*/  @P2 FMUL R18, R18, R15 ;  /* 0x0000000f12122220 */ /* 0x000fc60000400000 */
[----:B------:R-:W0:Y:S01]  /*0520*/  MUFU.EX2 R24, R24 ;  /* 0x0000001800187308 */ /* 0x000e220000000800 */
[----:B--2---:R-:W-:Y:S01]  /*0530*/  FFMA R17, R17, R19, R18 ;  /* 0x0000001311117223 */ /* 0x004fe20000000012 */
[----:B-1----:R-:W-:-:S04]  /*0540*/  @P0 FMUL R14, R14, R11 ;  /* 0x0000000b0e0e0220 */ /* 0x002fc80000400000 */
[----:B------:R-:W-:-:S04]  /*0550*/  @P0 FMUL R17, R17, R14 ;  /* 0x0000000e11110220 */ /* 0x000fc80000400000 */
[----:B0-----:R-:W-:Y:S01]  /*0560*/  FFMA R7, R16, R24, R17 ;  /* 0x0000001810077223 */ /* 0x001fe20000000011 */
[----:B------:R-:W-:Y:S06]  /*0570*/  @!P1 BRA `(.L_x_1) ;  /* 0x00000000002c9947 */ /* 0x000fec0003800000 */
[----:B------:R-:W-:-:S04]  /*0580*/  FADD R11, R0, -R9 ;  /* 0x80000009000b7221 */ /* 0x000fc80000000000 */
[----:B------:R-:W-:-:S04]  /*0590*/  FFMA.SAT R13, R11, R8, 0.5 ;  /* 0x3f0000000b0d7423 */ /* 0x000fc80000002008 */
[----:B------:R-:W-:-:S04]  /*05a0*/  FFMA.RM R13, R13, R10, 12582913 ;  /* 0x4b4000010d0d7423 */ /* 0x000fc8000000400a */
[C---:B------:R-:W-:Y:S01]  /*05b0*/  FADD R0, R13.reuse, -12583039 ;  /* 0xcb40007f0d007421 */ /* 0x040fe20000000000 */
[----:B------:R-:W-:-:S03]  /*05c0*/  SHF.L.U32 R13, R13, 0x17, RZ ;  /* 0x000000170d0d7819 */ /* 0x000fc600000006ff */
[----:B------:R-:W-:-:S04]  /*05d0*/  FFMA R0, R11, 1.4426950216293334961, -R0 ;  /* 0x3fb8aa3b0b007823 */ /* 0x000fc80000000800 */
[----:B------:R-:W-:-:S04]  /*05e0*/  FFMA R11, R11, 1.925963033500011079e-08, R0 ;  /* 0x32a570600b0b7823 */ /* 0x000fc80000000000 */
[----:B------:R-:W0:Y:S02]  /*05f0*/  MUFU.EX2 R0, R11 ;  /* 0x0000000b00007308 */ /* 0x000e240000000800 */
[----:B0-----:R-:W-:Y:S01]  /*0600*/  FMUL R12, R13, R0 ;  /* 0x000000000d0c7220 */ /* 0x001fe20000400000 */
[----:B------:R-:W-:-:S03]  /*0610*/  MOV R0, R9 ;  /* 0x0000000900007202 */ /* 0x000fc60000000f00 */
[----:B------:R-:W-:-:S07]  /*0620*/  FMUL R7, R7, R12 ;  /* 0x0000000c07077220 */ /* 0x000fce0000400000 */
.L_x_1:
[----:B------:R-:W-:Y:S05]  /*0630*/  BSYNC.RECONVERGENT B0 ;  /* 0x0000000000007941 */ /* 0x000fea0003800200 */
.L_x_0:
[----:B------:R-:W-:Y:S01]  /*0640*/  FADD R9, -R0, R9 ;  /* 0x0000000900097221 */ /* 0x000fe20000000100 */
[----:B------:R-:W-:-:S03]  /*0650*/  UIADD3 UR4, UPT, UPT, UR4, 0x4, URZ ;  /* 0x0000000404047890 */ /* 0x000fc6000fffe0ff */
[----:B------:R-:W-:Y:S01]  /*0660*/  FFMA.SAT R11, R9, R8, 0.5 ;  /* 0x3f000000090b7423 */ /* 0x000fe20000002008 */
[----:B------:R-:W-:-:S03]  /*0670*/  UISETP.NE.AND UP0, UPT, UR4, 0x40, UPT ;  /* 0x000000400400788c */ /* 0x000fc6000bf05270 */
[----:B------:R-:W-:-:S04]  /*0680*/  FFMA.RM R11, R11, R10, 12582913 ;  /* 0x4b4000010b0b7423 */ /* 0x000fc8000000400a */
[----:B------:R-:W-:-:S04]  /*0690*/  FADD R8, R11, -12583039 ;  /* 0xcb40007f0b087421 */ /* 0x000fc80000000000 */
[----:B------:R-:W-:-:S04]  /*06a0*/  FFMA R8, R9, 1.4426950216293334961, -R8 ;  /* 0x3fb8aa3b09087823 */ /* 0x000fc80000000808 */
[----:B------:R-:W-:Y:S01]  /*06b0*/  FFMA R8, R9, 1.925963033500011079e-08, R8 ;  /* 0x32a5706009087823 */ /* 0x000fe20000000008 */
[----:B------:R-:W-:Y:S02]  /*06c0*/  IADD3 R9, P0, PT, R2, 0x4000, RZ ;  /* 0x0000400002097810 */ /* 0x000fe40007f1e0ff */
[----:B------:R-:W-:Y:S02]  /*06d0*/  SHF.L.U32 R2, R11, 0x17, RZ ;  /* 0x000000170b027819 */ /* 0x000fe400000006ff */
[----:B------:R-:W-:Y:S01]  /*06e0*/  IADD3.X R3, PT, PT, RZ, R3, RZ, P0, !PT ;  /* 0x00000003ff037210 */ /* 0x000fe200007fe4ff */
[----:B------:R-:W0:Y:S02]  /*06f0*/  MUFU.EX2 R8, R8 ;  /* 0x0000000800087308 */ /* 0x000e240000000800 */
[----:B0-----:R-:W-:Y:S01]  /*0700*/  FFMA R7, R2, R8, R7 ;  /* 0x0000000802077223 */ /* 0x001fe20000000007 */
[----:B------:R-:W-:Y:S06]  /*0710*/  BRA.U UP0, `(.L_x_2) ;  /* 0xfffffff900747547 */ /* 0x000fec000b83ffff */
[----:B------:R-:W0:Y:S08]  /*0720*/  S2UR UR5, SR_CgaCtaId ;  /* 0x00000000000579c3 */ /* 0x000e300000008800 */
[----:B------:R-:W-:Y:S06]  /*0730*/  BAR.SYNC.DEFER_BLOCKING 0x0 ;  /* 0x0000000000007b1d */ /* 0x000fec0000010000 */
[----:B------:R-:W-:Y:S01]  /*0740*/  UMOV UR4, 0x400 ;  /* 0x0000040000047882 */ /* 0x000fe20000000000 */
[----:B------:R-:W1:Y:S01]  /*0750*/  LDCU UR7, c[0x0][0x360] ;  /* 0x00006c00ff0777ac */ /* 0x000e620008000800 */
[----:B------:R-:W2:Y:S01]  /*0760*/  S2UR UR6, SR_CgaCtaId ;  /* 0x00000000000679c3 */ /* 0x000ea20000008800 */
[----:B0-----:R-:W-:-:S02]  /*0770*/  ULEA UR4, UR5, UR4, 0x18 ;  /* 0x0000000405047291 */ /* 0x001fc4000f8ec0ff */
[----:B-1----:R-:W-:Y:S02]  /*0780*/  UISETP.GE.U32.AND UP0, UPT, UR7, 0x2, UPT ;  /* 0x000000020700788c */ /* 0x002fe4000bf06070 */
[----:B------:R-:W-:Y:S01]  /*0790*/  MOV R2, UR7 ;  /* 0x0000000700027c02 */ /* 0x000fe20008000f00 */
[----:B------:R-:W-:Y:S01]  /*07a0*/  UMOV UR5, 0x400 ;  /* 0x0000040000057882 */ /* 0x000fe20000000000 */
[----:B------:R-:W-:Y:S01]  /*07b0*/  LEA R3, R5, UR4, 0x2 ;  /* 0x0000000405037c11 */ /* 0x000fe2000f8e10ff */
[----:B--2---:R-:W-:-:S04]  /*07c0*/  ULEA UR5, UR6, UR5, 0x18 ;  /* 0x0000000506057291 */ /* 0x004fc8000f8ec0ff */
[----:B------:R0:W-:Y:S01]  /*07d0*/  STS [R3], R0 ;  /* 0x0000000003007388 */ /* 0x0001e20000000800 */
[----:B------:R-:W-:Y:S06]  /*07e0*/  BAR.SYNC.DEFER_BLOCKING 0x0 ;  /* 0x0000000000007b1d */ /* 0x000fec0000010000 */
[----:B------:R-:W-:Y:S05]  /*07f0*/  BRA.U !UP0, `(.L_x_3) ;  /* 0x0000000108307547 */ /* 0x000fea000b800000 */
[----:B------:R-:W-:-:S07]  /*0800*/  IMAD.MOV.U32 R8, RZ, RZ, R2 ;  /* 0x000000ffff087224 */ /* 0x000fce00078e0002 */
.L_x_4:
[----:B------:R-:W-:-:S04]  /*0810*/  SHF.R.U32.HI R12, RZ, 0x1, R8 ;  /* 0x00000001ff0c7819 */ /* 0x000fc80000011608 */
[----:B------:R-:W-:-:S13]  /*0820*/  ISETP.GE.U32.AND P0, PT, R5, R12, PT ;  /* 0x0000000c0500720c */ /* 0x000fda0003f06070 */
[----:B------:R-:W-:Y:S01]  /*0830*/  @!P0 LEA R9, R12, R3, 0x2 ;  /* 0x000000030c098211 */ /* 0x000fe200078e10ff */
[----:B------:R-:W-:Y:S05]  /*0840*/  @!P0 LDS R10, [R3] ;  /* 0x00000000030a8984 */ /* 0x000fea0000000800 */
[----:B------:R-:W1:Y:S02]  /*0850*/  @!P0 LDS R9, [R9] ;  /* 0x0000000009098984 */ /* 0x000e640000000800 */
[----:B-1----:R-:W-:-:S05]  /*0860*/  @!P0 FMNMX R10, R9, R10, !PT ;  /* 0x0000000a090a8209 */ /* 0x002fca0007800000 */
[----:B------:R1:W-:Y:S01]  /*0870*/  @!P0 STS [R3], R10 ;  /* 0x0000000a03008388 */ /* 0x0003e20000000800 */
[----:B------:R-:W-:Y:S01]  /*0880*/  BAR.SYNC.DEFER_BLOCKING 0x0 ;  /* 0x0000000000007b1d */ /* 0x000fe20000010000 */
[----:B------:R-:W-:Y:S02]  /*0890*/  ISETP.GT.U32.AND P0, PT, R8, 0x3, PT ;  /* 0x000000030800780c */ /* 0x000fe40003f04070 */
[----:B------:R-:W-:-:S11]  /*08a0*/  MOV R8, R12 ;  /* 0x0000000c00087202 */ /* 0x000fd60000000f00 */
[----:B-1----:R-:W-:Y:S05]  /*08b0*/  @P0 BRA `(.L_x_4) ;  /* 0xfffffffc00d40947 */ /* 0x002fea000383ffff */
.L_x_3:
[----:B------:R-:W0:Y:S01]  /*08c0*/  LDS R9, [UR5] ;  /* 0x00000005ff097984 */ /* 0x000e220008000800 */
[----:B------:R-:W-:Y:S01]  /*08d0*/  HFMA2 R11, -RZ, RZ, 0.96630859375, -0.0022525787353515625 ;  /* 0x3bbb989dff0b7431 */ /* 0x000fe200000001ff */
[----:B------:R-:W-:Y:S01]  /*08e0*/  MOV R13, 0x437c0000 ;  /* 0x437c0000000d7802 */ /* 0x000fe20000000f00 */
[----:B------:R-:W1:Y:S08]  /*08f0*/  S2UR UR5, SR_CgaCtaId ;  /* 0x00000000000579c3 */ /* 0x000e700000008800 */
[----:B------:R-:W-:Y:S01]  /*0900*/  BAR.SYNC.DEFER_BLOCKING 0x0 ;  /* 0x0000000000007b1d */ /* 0x000fe20000010000 */
[----:B------:R-:W-:-:S05]  /*0910*/  ISETP.GE.U32.AND P0, PT, R2, 0x2, PT ;  /* 0x000000020200780c */ /* 0x000fca0003f06070 */
[----:B------:R-:W-:Y:S02]  /*0920*/  UMOV UR4, 0x400 ;  /* 0x0000040000047882 */ /* 0x000fe40000000000 */
[----:B-1----:R-:W-:Y:S01]  /*0930*/  ULEA UR4, UR5, UR4, 0x18 ;  /* 0x0000000405047291 */ /* 0x002fe2000f8ec0ff */
[----:B0-----:R-:W-:-:S04]  /*0940*/  FADD R0, R0, -R9 ;  /* 0x8000000900007221 */ /* 0x001fc80000000000 */
[----:B------:R-:W-:-:S04]  /*0950*/  FFMA.SAT R8, R0, R11, 0.5 ;  /* 0x3f00000000087423 */ /* 0x000fc8000000200b */
[----:B------:R-:W-:-:S04]  /*0960*/  FFMA.RM R8, R8, R13, 12582913 ;  /* 0x4b40000108087423 */ /* 0x000fc8000000400d */
[C---:B------:R-:W-:Y:S01]  /*0970*/  FADD R11, R8.reuse, -12583039 ;  /* 0xcb40007f080b7421 */ /* 0x040fe20000000000 */
[----:B------:R-:W-:-:S03]  /*0980*/  SHF.L.U32 R8, R8, 0x17, RZ ;  /* 0x0000001708087819 */ /* 0x000fc600000006ff */
[----:B------:R-:W-:-:S04]  /*0990*/  FFMA R11, R0, 1.4426950216293334961, -R11 ;  /* 0x3fb8aa3b000b7823 */ /* 0x000fc8000000080b */
[----:B------:R-:W-:Y:S02]  /*09a0*/  FFMA R0, R0, 1.925963033500011079e-08, R11 ;  /* 0x32a5706000007823 */ /* 0x000fe4000000000b */
[----:B------:R-:W0:Y:S02]  /*09b0*/  LDC.64 R10, c[0x0][0x388] ;  /* 0x0000e200ff0a7b82 */ /* 0x000e240000000a00 */
[----:B------:R-:W1:Y:S02]  /*09c0*/  MUFU.EX2 R13, R0 ;  /* 0x00000000000d7308 */ /* 0x000e640000000800 */
[----:B-1----:R-:W-:-:S04]  /*09d0*/  FMUL R8, R8, R13 ;  /* 0x0000000d08087220 */ /* 0x002fc80000400000 */
[----:B------:R-:W-:Y:S01]  /*09e0*/  FMUL R8, R7, R8 ;  /* 0x0000000807087220 */ /* 0x000fe20000400000 */
[----:B0-----:R-:W-:-:S04]  /*09f0*/  IMAD.WIDE.U32 R10, R4, 0x4, R10 ;  /* 0x00000004040a7825 */ /* 0x001fc800078e000a */
[----:B------:R0:W-:Y:S01]  /*0a00*/  STS [R3], R8 ;  /* 0x0000000803007388 */ /* 0x0001e20000000800 */
[----:B------:R-:W-:Y:S06]  /*0a10*/  BAR.SYNC.DEFER_BLOCKING 0x0 ;  /* 0x0000000000007b1d */ /* 0x000fec0000010000 */
[----:B------:R-:W-:Y:S05]  /*0a20*/  @!P0 BRA `(.L_x_5) ;  /* 0x00000000002c8947 */ /* 0x000fea0003800000 */
.L_x_6:
[----:B------:R-:W-:-:S04]  /*0a30*/  SHF.R.U32.HI R12, RZ, 0x1, R2 ;  /* 0x00000001ff0c7819 */ /* 0x000fc80000011602 */
[----:B------:R-:W-:-:S13]  /*0a40*/  ISETP.GE.U32.AND P0, PT, R5, R12, PT ;  /* 0x0000000c0500720c */ /* 0x000fda0003f06070 */
[----:B------:R-:W-:Y:S01]  /*0a50*/  @!P0 LEA R0, R12, R3, 0x2 ;  /* 0x000000030c008211 */ /* 0x000fe200078e10ff */
[----:B------:R-:W-:Y:S05]  /*0a60*/  @!P0 LDS R7, [R3] ;  /* 0x0000000003078984 */ /* 0x000fea0000000800 */
[----:B------:R-:W0:Y:S02]  /*0a70*/  @!P0 LDS R0, [R0] ;  /* 0x0000000000008984 */ /* 0x000e240000000800 */
[----:B0-----:R-:W-:-:S05]  /*0a80*/  @!P0 FADD R8, R0, R7 ;  /* 0x0000000700088221 */ /* 0x001fca0000000000 */
[----:B------:R1:W-:Y:S01]  /*0a90*/  @!P0 STS [R3], R8 ;  /* 0x0000000803008388 */ /* 0x0003e20000000800 */
[----:B------:R-:W-:Y:S01]  /*0aa0*/  BAR.SYNC.DEFER_BLOCKING 0x0 ;  /* 0x0000000000007b1d */ /* 0x000fe20000010000 */
[----:B------:R-:W-:Y:S01]  /*0ab0*/  ISETP.GT.U32.AND P0, PT, R2, 0x3, PT ;  /* 0x000000030200780c */ /* 0x000fe20003f04070 */
[----:B------:R-:W-:-:S12]  /*0ac0*/  IMAD.MOV.U32 R2, RZ, RZ, R12 ;  /* 0x000000ffff027224 */ /* 0x000fd800078e000c */
[----:B-1----:R-:W-:Y:S05]  /*0ad0*/  @P0 BRA `(.L_x_6) ;  /* 0xfffffffc00d40947 */ /* 0x002fea000383ffff */
.L_x_5:
[----:B0-----:R-:W0:Y:S01]  /*0ae0*/  LDS R3, [UR4] ;  /* 0x00000004ff037984 */ /* 0x001e220008000800 */
[----:B------:R-:W1:Y:S08]  /*0af0*/  LDC.64 R12, c[0x0][0x380] ;  /* 0x0000e000ff0c7b82 */ /* 0x000e700000000a00 */
[----:B------:R-:W-:Y:S06]  /*0b00*/  BAR.SYNC.DEFER_BLOCKING 0x0 ;  /* 0x0000000000007b1d */ /* 0x000fec0000010000 */
[----:B------:R-:W2:Y:S02]  /*0b10*/  LDG.E R11, desc[UR8][R10.64] ;  /* 0x000000080a0b7981 */ /* 0x000ea4000c1e1900 */
[----:B--2---:R-:W-:-:S05]  /*0b20*/  IADD3 R7, PT, PT, R6, R11, RZ ;  /* 0x0000000b06077210 */ /* 0x004fca0007ffe0ff */
[----:B-1----:R-:W-:-:S06]  /*0b30*/  IMAD.WIDE R6, R7, 0x4, R12 ;  /* 0x0000000407067825 */ /* 0x002fcc00078e020c */
[----:B------:R1:W2:Y:S01]  /*0b40*/  LDG.E R6, desc[UR8][R6.64] ;  /* 0x0000000806067981 */ /* 0x0002a2000c1e1900 */
[----:B------:R-:W-:Y:S01]  /*0b50*/  MOV R0, 0x3bbb989d ;  /* 0x3bbb989d00007802 */ /* 0x000fe20000000f00 */
[----:B0-----:R-:W1:Y:S01]  /*0b60*/  MUFU.RCP R8, R3 ;  /* 0x0000000300087308 */ /* 0x001e620000001000 */
[----:B------:R-:W-:Y:S01]  /*0b70*/  MOV R5, 0x437c0000 ;  /* 0x437c000000057802 */ /* 0x000fe20000000f00 */
[----:B-1----:R-:W-:-:S04]  /*0b80*/  FFMA R7, -R3, R8, 1 ;  /* 0x3f80000003077423 */ /* 0x002fc80000000108 */
[----:B------:R-:W-:Y:S01]  /*0b90*/  FFMA R7, R8, R7, R8 ;  /* 0x0000000708077223 */ /* 0x000fe20000000008 */
[----:B--2---:R-:W-:-:S04]  /*0ba0*/  FADD R9, -R9, R6 ;  /* 0x0000000609097221 */ /* 0x004fc80000000100 */
[----:B------:R-:W-:-:S04]  /*0bb0*/  FFMA.SAT R0, R9, R0, 0.5 ;  /* 0x3f00000009007423 */ /* 0x000fc80000002000 */
[----:B------:R-:W-:-:S04]  /*0bc0*/  FFMA.RM R0, R0, R5, 12582913 ;  /* 0x4b40000100007423 */ /* 0x000fc80000004005 */
[C---:B------:R-:W-:Y:S01]  /*0bd0*/  FADD R2, R0.reuse, -12583039 ;  /* 0xcb40007f00027421 */ /* 0x040fe20000000000 */
[----:B------:R-:W-:-:S03]  /*0be0*/  SHF.L.U32 R0, R0, 0x17, RZ ;  /* 0x0000001700007819 */ /* 0x000fc600000006ff */
[----:B------:R-:W-:-:S04]  /*0bf0*/  FFMA R2, R9, 1.4426950216293334961, -R2 ;  /* 0x3fb8aa3b09027823 */ /* 0x000fc80000000802 */
[----:B------:R-:W-:-:S04]  /*0c00*/  FFMA R2, R9, 1.925963033500011079e-08, R2 ;  /* 0x32a5706009027823 */ /* 0x000fc80000000002 */
[----:B------:R-:W0:Y:S02]  /*0c10*/  MUFU.EX2 R5, R2 ;  /* 0x0000000200057308 */ /* 0x000e240000000800 */
[----:B0-----:R-:W-:-:S06]  /*0c20*/  FMUL R0, R0, R5 ;  /* 0x0000000500007220 */ /* 0x001fcc0000400000 */
[----:B------:R-:W0:Y:S01]  /*0c30*/  FCHK P0, R0, R3 ;  /* 0x0000000300007302 */ /* 0x000e220000000000 */
[----:B------:R-:W-:-:S04]  /*0c40*/  FFMA R6, R0, R7, RZ ;  /* 0x0000000700067223 */ /* 0x000fc800000000ff */
[----:B------:R-:W-:-:S04]  /*0c50*/  FFMA R5, -R3, R6, R0 ;  /* 0x0000000603057223 */ /* 0x000fc80000000100 */
[----:B------:R-:W-:Y:S01]  /*0c60*/  FFMA R5, R7, R5, R6 ;  /* 0x0000000507057223 */ /* 0x000fe20000000006 */
[----:B0-----:R-:W-:Y:S06]  /*0c70*/  @!P0 BRA `(.L_x_7) ;  /* 0x00000000000c8947 */ /* 0x001fec0003800000 */
[----:B------:R-:W-:-:S07]  /*0c80*/  MOV R2, 0xca0 ;  /* 0x00000ca000027802 */ /* 0x000fce0000000f00 */
[----:B------:R-:W-:Y:S05]  /*0c90*/  CALL.REL.NOINC `($__internal_0_$__cuda_sm3x_div_rn_noftz_f32_slowpath) ;  /* 0x0000000000807944 */ /* 0x000fea0003c00000 */
[----:B------:R-:W-:-:S07]  /*0ca0*/  MOV R5, R0 ;  /* 0x0000000000057202 */ /* 0x000fce0000000f00 */
.L_x_7:
[----:B------:R-:W-:Y:S01]  /*0cb0*/  MOV R8, R5 ;  /* 0x0000000500087202 */ /* 0x000fe20000000f00 */
[----:B------:R-:W-:-:S03]  /*0cc0*/  HFMA2 R3, -RZ, RZ, 1.5048828125, 33.21875 ;  /* 0x3e055027ff037431 */ /* 0x000fc600000001ff */
[----:B------:R-:W-:-:S13]  /*0cd0*/  FSETP.GEU.AND P0, PT, R8, 1.175494350822287508e-38, PT ;  /* 0x008000000800780b */ /* 0x000fda0003f0e000 */
[----:B------:R-:W-:-:S04]  /*0ce0*/  @!P0 FMUL R8, R8, 8388608 ;  /* 0x4b00000008088820 */ /* 0x000fc80000400000 */
[----:B------:R-:W-:-:S05]  /*0cf0*/  VIADD R0, R8, 0xc0d55555 ;  /* 0xc0d5555508007836 */ /* 0x000fca0000000000 */
[----:B------:R-:W-:-:S04]  /*0d00*/  LOP3.LUT R5, R0, 0xff800000, RZ, 0xc0, !PT ;  /* 0xff80000000057812 */ /* 0x000fc800078ec0ff */
[-C--:B------:R-:W-:Y:S02]  /*0d10*/  IADD3 R0, PT, PT, R8, -R5.reuse, RZ ;  /* 0x8000000508007210 */ /* 0x080fe40007ffe0ff */
[----:B------:R-:W-:-:S03]  /*0d20*/  I2FP.F32.S32 R5, R5 ;  /* 0x0000000500057245 */ /* 0x000fc60000201400 */
[----:B------:R-:W-:Y:S01]  /*0d30*/  FADD R6, R0, -1 ;  /* 0xbf80000000067421 */ /* 0x000fe20000000000 */
[----:B------:R-:W-:Y:S02]  /*0d40*/  FSEL R0, RZ, -23, P0 ;  /* 0xc1b80000ff007808 */ /* 0x000fe40000000000 */
[----:B------:R-:W-:Y:S01]  /*0d50*/  ISETP.GT.U32.AND P0, PT, R8, 0x7f7fffff, PT ;  /* 0x7f7fffff0800780c */ /* 0x000fe20003f04070 */
[C---:B------:R-:W-:Y:S02]  /*0d60*/  FFMA R3, R6.reuse, -R3, 0.14084610342979431152 ;  /* 0x3e1039f606037423 */ /* 0x040fe40000000803 */
[----:B------:R-:W-:Y:S01]  /*0d70*/  FFMA R0, R5, 1.1920928955078125e-07, R0 ;  /* 0x3400000005007823 */ /* 0x000fe20000000000 */
[----:B------:R-:W-:Y:S01]  /*0d80*/  MOV R5, 0x7f800000 ;  /* 0x7f80000000057802 */ /* 0x000fe20000000f00 */
[----:B------:R-:W-:-:S04]  /*0d90*/  FFMA R3, R6, R3, -0.12148627638816833496 ;  /* 0xbdf8cdcc06037423 */ /* 0x000fc80000000003 */
[----:B------:R-:W-:-:S04]  /*0da0*/  FFMA R3, R6, R3, 0.13980610668659210205 ;  /* 0x3e0f295506037423 */ /* 0x000fc80000000003 */
[----:B------:R-:W-:-:S04]  /*0db0*/  FFMA R3, R6, R3, -0.16684235632419586182 ;  /* 0xbe2ad8b906037423 */ /* 0x000fc80000000003 */
[----:B------:R-:W-:-:S04]  /*0dc0*/  FFMA R3, R6, R3, 0.20012299716472625732 ;  /* 0x3e4ced0b06037423 */ /* 0x000fc80000000003 */
[C---:B------:R-:W-:Y:S02]  /*0dd0*/  FFMA R7, R6.reuse, R3, -0.24999669194221496582 ;  /* 0xbe7fff2206077423 */ /* 0x040fe40000000003 */
[----:B------:R-:W0:Y:S02]  /*0de0*/  LDC.64 R2, c[0x0][0x390] ;  /* 0x0000e400ff027b82 */ /* 0x000e240000000a00 */
[----:B------:R-:W-:-:S04]  /*0df0*/  FFMA R7, R6, R7, 0.33333182334899902344 ;  /* 0x3eaaaa7806077423 */ /* 0x000fc80000000007 */
[----:B------:R-:W-:-:S04]  /*0e00*/  FFMA R7, R6, R7, -0.5 ;  /* 0xbf00000006077423 */ /* 0x000fc80000000007 */
[----:B------:R-:W-:-:S04]  /*0e10*/  FMUL R7, R6, R7 ;  /* 0x0000000706077220 */ /* 0x000fc80000400000 */
[----:B------:R-:W-:-:S04]  /*0e20*/  FFMA R7, R6, R7, R6 ;  /* 0x0000000706077223 */ /* 0x000fc80000000006 */
[----:B------:R-:W-:Y:S01]  /*0e30*/  FFMA R0, R0, 0.69314718246459960938, R7 ;  /* 0x3f31721800007823 */ /* 0x000fe20000000007 */
[C---:B------:R-:W-:Y:S01]  /*0e40*/  @P0 FFMA R0, R8.reuse, R5, +INF ;  /* 0x7f80000008000423 */ /* 0x040fe20000000005 */
[----:B------:R-:W-:Y:S01]  /*0e50*/  FSETP.NEU.AND P0, PT, R8, RZ, PT ;  /* 0x000000ff0800720b */ /* 0x000fe20003f0d000 */
[----:B0-----:R-:W-:-:S03]  /*0e60*/  IMAD.WIDE.U32 R2, R4, 0x4, R2 ;  /* 0x0000000404027825 */ /* 0x001fc600078e0002 */
[----:B------:R-:W-:-:S05]  /*0e70*/  FSEL R5, -R0, +INF , P0 ;  /* 0x7f80000000057808 */ /* 0x000fca0000000100 */
[----:B------:R-:W-:Y:S01]  /*0e80*/  STG.E desc[UR8][R2.64], R5 ;  /* 0x0000000502007986 */ /* 0x000fe2000c101908 */
[----:B------:R-:W-:Y:S05]  /*0e90*/  EXIT ;  /* 0x000000000000794d */ /* 0x000fea0003800000 */
        .weak           $__internal_0_$__cuda_sm3x_div_rn_noftz_f32_slowpath
        .type           $__internal_0_$__cuda_sm3x_div_rn_noftz_f32_slowpath,@function
        .size           $__internal_0_$__cuda_sm3x_div_rn_noftz_f32_slowpath,(.L_x_17 - $__internal_0_$__cuda_sm3x_div_rn_noftz_f32_slowpath)
$__internal_0_$__cuda_sm3x_div_rn_noftz_f32_slowpath:
[--C-:B------:R-:W-:Y:S01]  /*0ea0*/  SHF.R.U32.HI R6, RZ, 0x17, R3.reuse ;  /* 0x00000017ff067819 */ /* 0x100fe20000011603 */
[----:B------:R-:W-:Y:S01]  /*0eb0*/  IMAD.MOV.U32 R8, RZ, RZ, R3 ;  /* 0x000000ffff087224 */ /* 0x000fe200078e0003 */
[----:B------:R-:W-:Y:S02]  /*0ec0*/  SHF.R.U32.HI R5, RZ, 0x17, R0 ;  /* 0x00000017ff057819 */ /* 0x000fe40000011600 */
[----:B------:R-:W-:Y:S02]  /*0ed0*/  LOP3.LUT R6, R6, 0xff, RZ, 0xc0, !PT ;  /* 0x000000ff06067812 */ /* 0x000fe400078ec0ff */
[----:B------:R-:W-:Y:S02]  /*0ee0*/  LOP3.LUT R5, R5, 0xff, RZ, 0xc0, !PT ;  /* 0x000000ff05057812 */ /* 0x000fe400078ec0ff */
[----:B------:R-:W-:Y:S02]  /*0ef0*/  IADD3 R11, PT, PT, R6, -0x1, RZ ;  /* 0xffffffff060b7810 */ /* 0x000fe40007ffe0ff */
[----:B------:R-:W-:-:S02]  /*0f00*/  IADD3 R10, PT, PT, R5, -0x1, RZ ;  /* 0xffffffff050a7810 */ /* 0x000fc40007ffe0ff */
[----:B------:R-:W-:Y:S02]  /*0f10*/  ISETP.GT.U32.AND P0, PT, R11, 0xfd, PT ;  /* 0x000000fd0b00780c */ /* 0x000fe40003f04070 */
[----:B------:R-:W-:Y:S02]  /*0f20*/  MOV R7, R0 ;  /* 0x0000000000077202 */ /* 0x000fe40000000f00 */
[----:B------:R-:W-:-:S13]  /*0f30*/  ISETP.GT.U32.OR P0, PT, R10, 0xfd, P0 ;  /* 0x000000fd0a00780c */ /* 0x000fda0000704470 */
[----:B------:R-:W-:Y:S01]  /*0f40*/  @!P0 MOV R9, RZ ;  /* 0x000000ff00098202 */ /* 0x000fe20000000f00 */
[----:B------:R-:W-:Y:S06]  /*0f50*/  @!P0 BRA `(.L_x_8) ;  /* 0x00000000005c8947 */ /* 0x000fec0003800000 */
[----:B------:R-:W-:Y:S02]  /*0f60*/  FSETP.GTU.FTZ.AND P0, PT, |R0|, +INF , PT ;  /* 0x7f8000000000780b */ /* 0x000fe40003f1c200 */
[----:B------:R-:W-:-:S04]  /*0f70*/  FSETP.GTU.FTZ.AND P1, PT, |R3|, +INF , PT ;  /* 0x7f8000000300780b */ /* 0x000fc80003f3c200 */
[----:B------:R-:W-:-:S13]  /*0f80*/  PLOP3.LUT P0, PT, P0, P1, PT, 0xf8, 0x8f ;  /* 0x00000000008f781c */ /* 0x000fda0000703f70 */
[----:B------:R-:W-:Y:S05]  /*0f90*/  @P0 BRA `(.L_x_9) ;  /* 0x0000000400440947 */ /* 0x000fea0003800000 */
[----:B------:R-:W-:-:S13]  /*0fa0*/  LOP3.LUT P0, RZ, R8, 0x7fffffff, R7, 0xc8, !PT ;  /* 0x7fffffff08ff7812 */ /* 0x000fda000780c807 */
[----:B------:R-:W-:Y:S05]  /*0fb0*/  @!P0 BRA `(.L_x_10) ;  /* 0x0000000400348947 */ /* 0x000fea0003800000 */
[C---:B------:R-:W-:Y:S02]  /*0fc0*/  FSETP.NEU.FTZ.AND P2, PT, |R0|.reuse, +INF , PT ;  /* 0x7f8000000000780b */ /* 0x040fe40003f5d200 */
[----:B------:R-:W-:Y:S02]  /*0fd0*/  FSETP.NEU.FTZ.AND P1, PT, |R3|, +INF , PT ;  /* 0x7f8000000300780b */ /* 0x000fe40003f3d200 */
[----:B------:R-:W-:-:S11]  /*0fe0*/  FSETP.NEU.FTZ.AND P0, PT, |R0|, +INF , PT ;  /* 0x7f8000000000780b */ /* 0x000fd60003f1d200 */
[----:B------:R-:W-:Y:S05]  /*0ff0*/  @!P1 BRA !P2, `(.L_x_10) ;  /* 0x0000000400249947 */ /* 0x000fea0005000000 */
[----:B------:R-:W-:-:S04]  /*1000*/  LOP3.LUT P2, RZ, R7, 0x7fffffff, RZ, 0xc0, !PT ;  /* 0x7fffffff07ff7812 */ /* 0x000fc8000784c0ff */
[----:B------:R-:W-:-:S13]  /*1010*/  PLOP3.LUT P1, PT, P1, P2, PT, 0x2f, 0xf2 ;  /* 0x0000000000f2781c */ /* 0x000fda0000f24577 */
[----:B------:R-:W-:Y:S05]  /*1020*/  @P1 BRA `(.L_x_11) ;  /* 0x0000000400101947 */ /* 0x000fea0003800000 */
[----:B------:R-:W-:-:S04]  /*1030*/  LOP3.LUT P1, RZ, R8, 0x7fffffff, RZ, 0xc0, !PT ;  /* 0x7fffffff08ff7812 */ /* 0x000fc8000782c0ff */
[----:B------:R-:W-:-:S13]  /*1040*/  PLOP3.LUT P0, PT, P0, P1, PT, 0x2f, 0xf2 ;  /* 0x0000000000f2781c */ /* 0x000fda0000702577 */
[----:B------:R-:W-:Y:S05]  /*1050*/  @P0 BRA `(.L_x_12) ;  /* 0x0000000000f80947 */ /* 0x000fea0003800000 */
[----:B------:R-:W-:Y:S02]  /*1060*/  ISETP.GE.AND P0, PT, R10, RZ, PT ;  /* 0x000000ff0a00720c */ /* 0x000fe40003f06270 */
[----:B------:R-:W-:-:S11]  /*1070*/  ISETP.GE.AND P1, PT, R11, RZ, PT ;  /* 0x000000ff0b00720c */ /* 0x000fd60003f26270 */
[----:B------:R-:W-:Y:S01]  /*1080*/  @P0 MOV R9, RZ ;  /* 0x000000ff00090202 */ /* 0x000fe20000000f00 */
[----:B------:R-:W-:Y:S01]  /*1090*/  @!P0 FFMA R7, R0, 1.84467440737095516160e+19, RZ ;  /* 0x5f80000000078823 */ /* 0x000fe200000000ff */
[----:B------:R-:W-:Y:S01]  /*10a0*/  @!P0 MOV R9, 0xffffffc0 ;  /* 0xffffffc000098802 */ /* 0x000fe20000000f00 */
[----:B------:R-:W-:-:S03]  /*10b0*/  @!P1 FFMA R8, R3, 1.84467440737095516160e+19, RZ ;  /* 0x5f80000003089823 */ /* 0x000fc600000000ff */
[----:B------:R-:W-:-:S07]  /*10c0*/  @!P1 IADD3 R9, PT, PT, R9, 0x40, RZ ;  /* 0x0000004009099810 */ /* 0x000fce0007ffe0ff */
.L_x_8:
[----:B------:R-:W-:Y:S02]  /*10d0*/  LEA R3, R6, 0xc0800000, 0x17 ;  /* 0xc080000006037811 */ /* 0x000fe400078eb8ff */
[----:B------:R-:W-:Y:S02]  /*10e0*/  IADD3 R5, PT, PT, R5, -0x7f, RZ ;  /* 0xffffff8105057810 */ /* 0x000fe40007ffe0ff */
[----:B------:R-:W-:Y:S02]  /*10f0*/  IADD3 R3, PT, PT, -R3, R8, RZ ;  /* 0x0000000803037210 */ /* 0x000fe40007ffe1ff */
[C---:B------:R-:W-:Y:S01]  /*1100*/  IADD3 R6, PT, PT, R5.reuse, 0x7f, -R6 ;  /* 0x0000007f05067810 */ /* 0x040fe20007ffe806 */
[----:B------:R-:W-:Y:S01]  /*1110*/  IMAD R0, R5, -0x800000, R7 ;  /* 0xff80000005007824 */ /* 0x000fe200078e0207 */
[----:B------:R-:W0:Y:S01]  /*1120*/  MUFU.RCP R8, R3 ;  /* 0x0000000300087308 */ /* 0x000e220000001000 */
[----:B------:R-:W-:Y:S02]  /*1130*/  FADD.FTZ R11, -R3, -RZ ;  /* 0x800000ff030b7221 */ /* 0x000fe40000010100 */
[----:B------:R-:W-:-:S02]  /*1140*/  IMAD.IADD R6, R6, 0x1, R9 ;  /* 0x0000000106067824 */ /* 0x000fc400078e0209 */
[----:B0-----:R-:W-:-:S04]  /*1150*/  FFMA R13, R8, R11, 1 ;  /* 0x3f800000080d7423 */ /* 0x001fc8000000000b */
[----:B------:R-:W-:-:S04]  /*1160*/  FFMA R10, R8, R13, R8 ;  /* 0x0000000d080a7223 */ /* 0x000fc80000000008 */
[----:B------:R-:W-:-:S04]  /*1170*/  FFMA R7, R0, R10, RZ ;  /* 0x0000000a00077223 */ /* 0x000fc800000000ff */
[----:B------:R-:W-:-:S04]  /*1180*/  FFMA R8, R11, R7, R0 ;  /* 0x000000070b087223 */ /* 0x000fc80000000000 */
[----:B------:R-:W-:-:S04]  /*1190*/  FFMA R7, R10, R8, R7 ;  /* 0x000000080a077223 */ /* 0x000fc80000000007 */
[----:B------:R-:W-:-:S04]  /*11a0*/  FFMA R8, R11, R7, R0 ;  /* 0x000000070b087223 */ /* 0x000fc80000000000 */
[----:B------:R-:W-:-:S05]  /*11b0*/  FFMA R0, R10, R8, R7 ;  /* 0x000000080a007223 */ /* 0x000fca0000000007 */
[----:B------:R-:W-:-:S04]  /*11c0*/  SHF.R.U32.HI R3, RZ, 0x17, R0 ;  /* 0x00000017ff037819 */ /* 0x000fc80000011600 */
[----:B------:R-:W-:-:S04]  /*11d0*/  LOP3.LUT R3, R3, 0xff, RZ, 0xc0, !PT ;  /* 0x000000ff03037812 */ /* 0x000fc800078ec0ff */
[----:B------:R-:W-:-:S04]  /*11e0*/  IADD3 R9, PT, PT, R3, R6, RZ ;  /* 0x0000000603097210 */ /* 0x000fc80007ffe0ff */
[----:B------:R-:W-:-:S04]  /*11f0*/  IADD3 R3, PT, PT, R9, -0x1, RZ ;  /* 0xffffffff09037810 */ /* 0x000fc80007ffe0ff */
[----:B------:R-:W-:-:S13]  /*1200*/  ISETP.GE.U32.AND P0, PT, R3, 0xfe, PT ;  /* 0x000000fe0300780c */ /* 0x000fda0003f06070 */
[----:B------:R-:W-:Y:S05]  /*1210*/  @!P0 BRA `(.L_x_13) ;  /* 0x0000000000808947 */ /* 0x000fea0003800000 */
[----:B------:R-:W-:-:S13]  /*1220*/  ISETP.GT.AND P0, PT, R9, 0xfe, PT ;  /* 0x000000fe0900780c */ /* 0x000fda0003f04270 */
[----:B------:R-:W-:Y:S05]  /*1230*/  @P0 BRA `(.L_x_14) ;  /* 0x00000000006c0947 */ /* 0x000fea0003800000 */
[----:B------:R-:W-:-:S13]  /*1240*/  ISETP.GE.AND P0, PT, R9, 0x1, PT ;  /* 0x000000010900780c */ /* 0x000fda0003f06270 */
[----:B------:R-:W-:Y:S05]  /*1250*/  @P0 BRA `(.L_x_15) ;  /* 0x0000000000980947 */ /* 0x000fea0003800000 */
[----:B------:R-:W-:Y:S02]  /*1260*/  ISETP.GE.AND P0, PT, R9, -0x18, PT ;  /* 0xffffffe80900780c */ /* 0x000fe40003f06270 */
[----:B------:R-:W-:-:S11]  /*1270*/  LOP3.LUT R0, R0, 0x80000000, RZ, 0xc0, !PT ;  /* 0x8000000000007812 */ /* 0x000fd600078ec0ff */
[----:B------:R-:W-:Y:S05]  /*1280*/  @!P0 BRA `(.L_x_15) ;  /* 0x00000000008c8947 */ /* 0x000fea0003800000 */
[CCC-:B------:R-:W-:Y:S01]  /*1290*/  FFMA.RZ R3, R10.reuse, R8.reuse, R7.reuse ;  /* 0x000000080a037223 */ /* 0x1c0fe2000000c007 */
[CCC-:B------:R-:W-:Y:S01]  /*12a0*/  FFMA.RM R6, R10.reuse, R8.reuse, R7.reuse ;  /* 0x000000080a067223 */ /* 0x1c0fe20000004007 */
[C---:B------:R-:W-:Y:S02]  /*12b0*/  ISETP.NE.AND P2, PT, R9.reuse, RZ, PT ;  /* 0x000000ff0900720c */ /* 0x040fe40003f45270 */
[----:B------:R-:W-:Y:S02]  /*12c0*/  ISETP.NE.AND P1, PT, R9, RZ, PT ;  /* 0x000000ff0900720c */ /* 0x000fe40003f25270 */
[----:B------:R-:W-:Y:S01]  /*12d0*/  LOP3.LUT R5, R3, 0x7fffff, RZ, 0xc0, !PT ;  /* 0x007fffff03057812 */ /* 0x000fe200078ec0ff */
[----:B------:R-:W-:Y:S01]  /*12e0*/  FFMA.RP R3, R10, R8, R7 ;  /* 0x000000080a037223 */ /* 0x000fe20000008007 */
[----:B------:R-:W-:Y:S02]  /*12f0*/  IADD3 R8, PT, PT, R9, 0x20, RZ ;  /* 0x0000002009087810 */ /* 0x000fe40007ffe0ff */
[----:B------:R-:W-:-:S02]  /*1300*/  LOP3.LUT R5, R5, 0x800000, RZ, 0xfc, !PT ;  /* 0x0080000005057812 */ /* 0x000fc400078efcff */
[----:B------:R-:W-:Y:S02]  /*1310*/  IADD3 R7, PT, PT, -R9, RZ, RZ ;  /* 0x000000ff09077210 */ /* 0x000fe40007ffe1ff */
[----:B------:R-:W-:Y:S02]  /*1320*/  SHF.L.U32 R8, R5, R8, RZ ;  /* 0x0000000805087219 */ /* 0x000fe400000006ff */
[----:B------:R-:W-:Y:S02]  /*1330*/  FSETP.NEU.FTZ.AND P0, PT, R3, R6, PT ;  /* 0x000000060300720b */ /* 0x000fe40003f1d000 */
[----:B------:R-:W-:Y:S02]  /*1340*/  SEL R6, R7, RZ, P2 ;  /* 0x000000ff07067207 */ /* 0x000fe40001000000 */
[----:B------:R-:W-:Y:S02]  /*1350*/  ISETP.NE.AND P1, PT, R8, RZ, P1 ;  /* 0x000000ff0800720c */ /* 0x000fe40000f25270 */
[----:B------:R-:W-:-:S02]  /*1360*/  SHF.R.U32.HI R6, RZ, R6, R5 ;  /* 0x00000006ff067219 */ /* 0x000fc40000011605 */
[----:B------:R-:W-:Y:S02]  /*1370*/  PLOP3.LUT P0, PT, P0, P1, PT, 0xf8, 0x8f ;  /* 0x00000000008f781c */ /* 0x000fe40000703f70 */
[----:B------:R-:W-:Y:S02]  /*1380*/  SHF.R.U32.HI R8, RZ, 0x1, R6 ;  /* 0x00000001ff087819 */ /* 0x000fe40000011606 */
[----:B------:R-:W-:-:S04]  /*1390*/  SEL R3, RZ, 0x1, !P0 ;  /* 0x00000001ff037807 */ /* 0x000fc80004000000 */
[----:B------:R-:W-:-:S04]  /*13a0*/  LOP3.LUT R3, R3, 0x1, R8, 0xf8, !PT ;  /* 0x0000000103037812 */ /* 0x000fc800078ef808 */
[----:B------:R-:W-:-:S04]  /*13b0*/  LOP3.LUT R3, R3, R6, RZ, 0xc0, !PT ;  /* 0x0000000603037212 */ /* 0x000fc800078ec0ff */
[----:B------:R-:W-:-:S04]  /*13c0*/  IADD3 R3, PT, PT, R8, R3, RZ ;  /* 0x0000000308037210 */ /* 0x000fc80007ffe0ff */
[----:B------:R-:W-:Y:S01]  /*13d0*/  LOP3.LUT R0, R3, R0, RZ, 0xfc, !PT ;  /* 0x0000000003007212 */ /* 0x000fe200078efcff */
[----:B------:R-:W-:Y:S06]  /*13e0*/  BRA `(.L_x_15) ;  /* 0x0000000000347947 */ /* 0x000fec0003800000 */
.L_x_14:
[----:B------:R-:W-:-:S04]  /*13f0*/  LOP3.LUT R0, R0, 0x80000000, RZ, 0xc0, !PT ;  /* 0x8000000000007812 */ /* 0x000fc800078ec0ff */
[----:B------:R-:W-:Y:S01]  /*1400*/  LOP3.LUT R0, R0, 0x7f800000, RZ, 0xfc, !PT ;  /* 0x7f80000000007812 */ /* 0x000fe200078efcff */
[----:B------:R-:W-:Y:S06]  /*1410*/  BRA `(.L_x_15) ;  /* 0x0000000000287947 */ /* 0x000fec0003800000 */
.L_x_13:
[----:B------:R-:W-:Y:S01]  /*1420*/  LEA R0, R6, R0, 0x17 ;  /* 0x0000000006007211 */ /* 0x000fe200078eb8ff */
[----:B------:R-:W-:Y:S06]  /*1430*/  BRA `(.L_x_15) ;  /* 0x0000000000207947 */ /* 0x000fec0003800000 */
.L_x_12:
[----:B------:R-:W-:-:S04]  /*1440*/  LOP3.LUT R0, R8, 0x80000000, R7, 0x48, !PT ;  /* 0x8000000008007812 */ /* 0x000fc800078e4807 */
[----:B------:R-:W-:Y:S01]  /*1450*/  LOP3.LUT R0, R0, 0x7f800000, RZ, 0xfc, !PT ;  /* 0x7f80000000007812 */ /* 0x000fe200078efcff */
[----:B------:R-:W-:Y:S06]  /*1460*/  BRA `(.L_x_15) ;  /* 0x0000000000147947 */ /* 0x000fec0003800000 */
.L_x_11:
[----:B------:R-:W-:Y:S01]  /*1470*/  LOP3.LUT R0, R8, 0x80000000, R7, 0x48, !PT ;  /* 0x8000000008007812 */ /* 0x000fe200078e4807 */
[----:B------:R-:W-:Y:S06]  /*1480*/  BRA `(.L_x_15) ;  /* 0x00000000000c7947 */ /* 0x000fec0003800000 */
.L_x_10:
[----:B------:R-:W0:Y:S01]  /*1490*/  MUFU.RSQ R0, -QNAN ;  /* 0xffc0000000007908 */ /* 0x000e220000001400 */
[----:B------:R-:W-:Y:S05]  /*14a0*/  BRA `(.L_x_15) ;  /* 0x0000000000047947 */ /* 0x000fea0003800000 */
.L_x_9:
[----:B------:R-:W-:-:S07]  /*14b0*/  FADD.FTZ R0, R0, R3 ;  /* 0x0000000300007221 */ /* 0x000fce0000010000 */
.L_x_15:
[----:B------:R-:W-:-:S04]  /*14c0*/  HFMA2 R3, -RZ, RZ, 0, 0 ;  /* 0x00000000ff037431 */ /* 0x000fc800000001ff */
[----:B0-----:R-:W-:Y:S05]  /*14d0*/  RET.REL.NODEC R2 `(_Z19softmaxCrossEntropyPfPiS_) ;  /* 0xffffffe802c87950 */ /* 0x001fea0003c3ffff */
.L_x_16:
[----:B------:R-:W-:-:S00]  /*14e0*/  BRA `(.L_x_16) ;  /* 0xfffffffc00fc7947 */ /* 0x000fc0000383ffff */
[----:B------:R-:W-:-:S00]  /*14f0*/  NOP ;  /* 0x0000000000007918 */ /* 0x000fc00000000000 */
        /* <DEDUP_REMOVED lines=8> */
.L_x_17:


//--------------------- .nv.shared._Z19softmaxCrossEntropyPfPiS_ --------------------------
	.section	.nv.shared._Z19softmaxCrossEntropyPfPiS_,"aw",@nobits
	.sectionflags	@""
	.align	4
.nv.shared._Z19softmaxCrossEntropyPfPiS_:
	.zero		5120


//--------------------- .nv.shared.reserved.0     --------------------------
	.section	.nv.shared.reserved.0,"aw",@nobits
	.weak		__nv_reservedSMEM_offset_0_alias
	.size		__nv_reservedSMEM_offset_0_alias, 0, 64
	.other		__nv_reservedSMEM_offset_0_alias,@"STO_CUDA_RESERVED_SHARED STV_DEFAULT"
__nv_reservedSMEM_offset_0_alias:
	.zero		0
	.zero		64


//--------------------- .nv.constant0._Z19softmaxCrossEntropyPfPiS_ --------------------------
	.section	.nv.constant0._Z19softmaxCrossEntropyPfPiS_,"a",@progbits
	.sectionflags	@""
	.align	4
.nv.constant0._Z19softmaxCrossEntropyPfPiS_:
	.zero		920


//--------------------- SYMBOLS --------------------------

	.type		.nv.reservedSmem.offset0,@object
	.size		.nv.reservedSmem.offset0,0x4
	.type		.nv.reservedSmem.cap,@object
	.size		.nv.reservedSmem.cap,0x4
